//
// Generated by NVIDIA NVVM Compiler
//
// Compiler Build ID: CL-36424714
// Cuda compilation tools, release 13.0, V13.0.88
// Based on NVVM 20.0.0
//

.version 9.0
.target sm_100
.address_size 64

	// .globl	_Z9countWordPcS_Pjii

.visible .entry _Z9countWordPcS_Pjii(
	.param .u64 .ptr .align 1 _Z9countWordPcS_Pjii_param_0,
	.param .u64 .ptr .align 1 _Z9countWordPcS_Pjii_param_1,
	.param .u64 .ptr .align 1 _Z9countWordPcS_Pjii_param_2,
	.param .u32 _Z9countWordPcS_Pjii_param_3,
	.param .u32 _Z9countWordPcS_Pjii_param_4
)
{
	.reg .pred 	%p<11>;
	.reg .b16 	%rs<4>;
	.reg .b32 	%r<30>;
	.reg .b64 	%rd<13>;

	ld.param.u64 	%rd5, [_Z9countWordPcS_Pjii_param_0];
	ld.param.u64 	%rd3, [_Z9countWordPcS_Pjii_param_1];
	ld.param.u64 	%rd4, [_Z9countWordPcS_Pjii_param_2];
	ld.param.u32 	%r14, [_Z9countWordPcS_Pjii_param_3];
	ld.param.u32 	%r15, [_Z9countWordPcS_Pjii_param_4];
	cvta.to.global.u64 	%rd1, %rd5;
	setp.lt.s32 	%p1, %r14, 1;
	mov.b32 	%r27, 0;
	mov.u32 	%r28, %r14;
	@%p1 bra 	$L__BB0_5;
	mov.b32 	%r22, 0;
	mov.u32 	%r1, %tid.x;
	mov.u32 	%r27, %r22;
	mov.u32 	%r25, %r22;
	mov.u32 	%r26, %r27;
$L__BB0_2:
	cvt.u64.u32 	%rd6, %r22;
	add.s64 	%rd7, %rd1, %rd6;
	ld.global.u8 	%rs1, [%rd7];
	setp.ne.s16 	%p2, %rs1, 32;
	@%p2 bra 	$L__BB0_4;
	add.s32 	%r5, %r25, 1;
	setp.eq.s32 	%p3, %r25, %r1;
	mov.u32 	%r25, %r5;
	mov.u32 	%r26, %r22;
	mov.u32 	%r28, %r22;
	@%p3 bra 	$L__BB0_5;
$L__BB0_4:
	add.s32 	%r22, %r22, 1;
	setp.ne.s32 	%p4, %r22, %r14;
	mov.u32 	%r27, %r26;
	mov.u32 	%r28, %r14;
	@%p4 bra 	$L__BB0_2;
$L__BB0_5:
	setp.lt.s32 	%p5, %r15, 1;
	@%p5 bra 	$L__BB0_9;
	cvta.to.global.u64 	%rd2, %rd3;
	add.s32 	%r19, %r27, 1;
	setp.eq.s32 	%p6, %r27, 0;
	selp.b32 	%r11, 0, %r19, %p6;
	mov.b32 	%r29, 0;
$L__BB0_7:
	add.s32 	%r20, %r29, %r11;
	cvt.u64.u32 	%rd8, %r20;
	add.s64 	%rd9, %rd1, %rd8;
	ld.global.u8 	%rs2, [%rd9];
	cvt.u64.u32 	%rd10, %r29;
	add.s64 	%rd11, %rd2, %rd10;
	ld.global.u8 	%rs3, [%rd11];
	setp.ne.s16 	%p7, %rs2, %rs3;
	setp.ge.s32 	%p8, %r20, %r28;
	or.pred  	%p9, %p7, %p8;
	@%p9 bra 	$L__BB0_10;
	add.s32 	%r29, %r29, 1;
	setp.ne.s32 	%p10, %r29, %r15;
	@%p10 bra 	$L__BB0_7;
$L__BB0_9:
	cvta.to.global.u64 	%rd12, %rd4;
	atom.global.add.u32 	%r21, [%rd12], 1;
$L__BB0_10:
	ret;

}


// ===== COMPILED SASS (sm_100) =====

	.target	sm_100

	.elftype	@"ET_EXEC"


//--------------------- .note.nv.tkinfo           --------------------------
	.section	.note.nv.tkinfo,"",@"SHT_NOTE"
	.sectionflags	@"SHF_NOTE_NV_TKINFO"
	.tkinfo
        /*0018*/ 	.word	0x00000002
        /*0030*/ 	.string	""
        /*0030*/ 	.string	"ptxas"
        /*0030*/ 	.string	"Cuda compilation tools, release 13.0, V13.0.88"
        /*0030*/ 	.string	"Build cuda_13.0.r13.0/compiler.36424714_0"
        /*0030*/ 	.string	"-arch sm_100 -m 64 "



//--------------------- .note.nv.cuinfo           --------------------------
	.section	.note.nv.cuinfo,"",@"SHT_NOTE"
	.sectionflags	@"SHF_NOTE_NV_CUINFO"
        /*0018*/ 	.short	0x0002
        /*001a*/ 	.short	0x0064
        /*001c*/ 	.short	0x0082
	.zero		2


//--------------------- .nv.info                  --------------------------
	.section	.nv.info,"",@"SHT_CUDA_INFO"
	.align	4


	//----- nvinfo : EIATTR_REGCOUNT
	.align		4
        /*0000*/ 	.byte	0x04, 0x2f
        /*0002*/ 	.short	(.L_1 - .L_0)
	.align		4
.L_0:
        /*0004*/ 	.word	index@(_Z9countWordPcS_Pjii)
        /*0008*/ 	.word	0x0000000a


	//----- nvinfo : EIATTR_FRAME_SIZE
	.align		4
.L_1:
        /*000c*/ 	.byte	0x04, 0x11
        /*000e*/ 	.short	(.L_3 - .L_2)
	.align		4
.L_2:
        /*0010*/ 	.word	index@(_Z9countWordPcS_Pjii)
        /*0014*/ 	.word	0x00000000


	//----- nvinfo : EIATTR_MIN_STACK_SIZE
	.align		4
.L_3:
        /*0018*/ 	.byte	0x04, 0x12
        /*001a*/ 	.short	(.L_5 - .L_4)
	.align		4
.L_4:
        /*001c*/ 	.word	index@(_Z9countWordPcS_Pjii)
        /*0020*/ 	.word	0x00000000
.L_5:


//--------------------- .nv.compat                --------------------------
	.section	.nv.compat,"",@"SHT_CUDA_COMPAT_INFO"
	.align	4
        /*0000*/ 	.byte	0x02, 0x09, 0x00, 0x00, 0x02, 0x02, 0x01, 0x00, 0x02, 0x05, 0x05, 0x00, 0x03, 0x07, 0x01, 0x01
        /*0010*/ 	.byte	0x02, 0x03, 0x00, 0x00, 0x02, 0x06, 0x01, 0x00, 0x04, 0x0b, 0x08, 0x00, 0x09, 0x00, 0x00, 0x00
        /*0020*/ 	.byte	0x00, 0x00, 0x00, 0x00


//--------------------- .nv.info._Z9countWordPcS_Pjii --------------------------
	.section	.nv.info._Z9countWordPcS_Pjii,"",@"SHT_CUDA_INFO"
	.sectionflags	@""
	.align	4


	//----- nvinfo : EIATTR_CUDA_API_VERSION
	.align		4
        /*0000*/ 	.byte	0x04, 0x37
        /*0002*/ 	.short	(.L_7 - .L_6)
.L_6:
        /*0004*/ 	.word	0x00000082


	//----- nvinfo : EIATTR_KPARAM_INFO
	.align		4
.L_7:
        /*0008*/ 	.byte	0x04, 0x17
        /*000a*/ 	.short	(.L_9 - .L_8)
.L_8:
        /*000c*/ 	.word	0x00000000
        /*0010*/ 	.short	0x0004
        /*0012*/ 	.short	0x001c
        /*0014*/ 	.byte	0x00, 0xf0, 0x11, 0x00


	//----- nvinfo : EIATTR_KPARAM_INFO
	.align		4
.L_9:
        /*0018*/ 	.byte	0x04, 0x17
        /*001a*/ 	.short	(.L_11 - .L_10)
.L_10:
        /*001c*/ 	.word	0x00000000
        /*0020*/ 	.short	0x0003
        /*0022*/ 	.short	0x0018
        /*0024*/ 	.byte	0x00, 0xf0, 0x11, 0x00


	//----- nvinfo : EIATTR_KPARAM_INFO
	.align		4
.L_11:
        /*0028*/ 	.byte	0x04, 0x17
        /*002a*/ 	.short	(.L_13 - .L_12)
.L_12:
        /*002c*/ 	.word	0x00000000
        /*0030*/ 	.short	0x0002
        /*0032*/ 	.short	0x0010
        /*0034*/ 	.byte	0x00, 0xf5, 0x21, 0x00


	//----- nvinfo : EIATTR_KPARAM_INFO
	.align		4
.L_13:
        /*0038*/ 	.byte	0x04, 0x17
        /*003a*/ 	.short	(.L_15 - .L_14)
.L_14:
        /*003c*/ 	.word	0x00000000
        /*0040*/ 	.short	0x0001
        /*0042*/ 	.short	0x0008
        /*0044*/ 	.byte	0x00, 0xf5, 0x21, 0x00


	//----- nvinfo : EIATTR_KPARAM_INFO
	.align		4
.L_15:
        /*0048*/ 	.byte	0x04, 0x17
        /*004a*/ 	.short	(.L_17 - .L_16)
.L_16:
        /*004c*/ 	.word	0x00000000
        /*0050*/ 	.short	0x0000
        /*0052*/ 	.short	0x0000
        /*0054*/ 	.byte	0x00, 0xf5, 0x21, 0x00


	//----- nvinfo : EIATTR_SPARSE_MMA_MASK
	.align		4
.L_17:
        /*0058*/ 	.byte	0x03, 0x50
        /*005a*/ 	.short	0x0000


	//----- nvinfo : EIATTR_MAXREG_COUNT
	.align		4
        /*005c*/ 	.byte	0x03, 0x1b
        /*005e*/ 	.short	0x00ff


	//----- nvinfo : EIATTR_MERCURY_ISA_VERSION
	.align		4
        /*0060*/ 	.byte	0x03, 0x5f
        /*0062*/ 	.short	0x0101


	//----- nvinfo : EIATTR_INT_WARP_WIDE_INSTR_OFFSETS
	.align		4
        /*0064*/ 	.byte	0x04, 0x31
        /*0066*/ 	.short	(.L_19 - .L_18)


	//   ....[0]....
.L_18:
        /*0068*/ 	.word	0x000003c0


	//----- nvinfo : EIATTR_VRC_CTA_INIT_COUNT
	.align		4
.L_19:
        /*006c*/ 	.byte	0x02, 0x4a
	.zero		1
	.zero		1


	//----- nvinfo : EIATTR_EXIT_INSTR_OFFSETS
	.align		4
        /*0070*/ 	.byte	0x04, 0x1c
        /*0072*/ 	.short	(.L_21 - .L_20)


	//   ....[0]....
.L_20:
        /*0074*/ 	.word	0x00000380


	//   ....[1]....
        /*0078*/ 	.word	0x00000410


	//----- nvinfo : EIATTR_CRS_STACK_SIZE
	.align		4
.L_21:
        /*007c*/ 	.byte	0x04, 0x1e
        /*007e*/ 	.short	(.L_23 - .L_22)
.L_22:
        /*0080*/ 	.word	0x00000000


	//----- nvinfo : EIATTR_CBANK_PARAM_SIZE
	.align		4
.L_23:
        /*0084*/ 	.byte	0x03, 0x19
        /*0086*/ 	.short	0x0020


	//----- nvinfo : EIATTR_PARAM_CBANK
	.align		4
        /*0088*/ 	.byte	0x04, 0x0a
        /*008a*/ 	.short	(.L_25 - .L_24)
	.align		4
.L_24:
        /*008c*/ 	.word	index@(.nv.constant0._Z9countWordPcS_Pjii)
        /*0090*/ 	.short	0x0380
        /*0092*/ 	.short	0x0020


	//----- nvinfo : EIATTR_SW_WAR
	.align		4
.L_25:
        /*0094*/ 	.byte	0x04, 0x36
        /*0096*/ 	.short	(.L_27 - .L_26)
.L_26:
        /*0098*/ 	.word	0x00000008
.L_27:


//--------------------- .nv.callgraph             --------------------------
	.section	.nv.callgraph,"",@"SHT_CUDA_CALLGRAPH"
	.align	4
	.sectionentsize	8
	.align		4
        /*0000*/ 	.word	0x00000000
	.align		4
        /*0004*/ 	.word	0xffffffff
	.align		4
        /*0008*/ 	.word	0x00000000
	.align		4
        /*000c*/ 	.word	0xfffffffe
	.align		4
        /*0010*/ 	.word	0x00000000
	.align		4
        /*0014*/ 	.word	0xfffffffd
	.align		4
        /*0018*/ 	.word	0x00000000
	.align		4
        /*001c*/ 	.word	0xfffffffc


//--------------------- .text._Z9countWordPcS_Pjii --------------------------
	.section	.text._Z9countWordPcS_Pjii,"ax",@progbits
	.align	128
        .global         _Z9countWordPcS_Pjii
        .type           _Z9countWordPcS_Pjii,@function
        .size           _Z9countWordPcS_Pjii,(.L_x_8 - _Z9countWordPcS_Pjii)
        .other          _Z9countWordPcS_Pjii,@"STO_CUDA_ENTRY STV_DEFAULT"
_Z9countWordPcS_Pjii:
.text._Z9countWordPcS_Pjii:
[----:B------:R-:W-:Y:S01]  /*0000*/  LDC R1, c[0x0][0x37c] ;  /* 0x0000df00ff017b82 */ /* 0x000fe20000000800 */
[----:B------:R-:W0:Y:S01]  /*0010*/  LDCU UR4, c[0x0][0x398] ;  /* 0x00007300ff0477ac */ /* 0x000e220008000800 */
[----:B------:R-:W-:Y:S01]  /*0020*/  IMAD.MOV.U32 R0, RZ, RZ, RZ ;  /* 0x000000ffff007224 */ /* 0x000fe200078e00ff */
[----:B------:R-:W1:Y:S01]  /*0030*/  LDCU UR5, c[0x0][0x398] ;  /* 0x00007300ff0577ac */ /* 0x000e620008000800 */
[----:B------:R-:W2:Y:S01]  /*0040*/  LDCU.64 UR6, c[0x0][0x358] ;  /* 0x00006b00ff0677ac */ /* 0x000ea20008000a00 */
[----:B0-----:R-:W-:Y:S01]  /*0050*/  UISETP.GE.AND UP0, UPT, UR4, 0x1, UPT ;  /* 0x000000010400788c */ /* 0x001fe2000bf06270 */
[----:B-1----:R-:W-:-:S08]  /*0060*/  IMAD.U32 R6, RZ, RZ, UR5 ;  /* 0x00000005ff067e24 */ /* 0x002fd0000f8e00ff */
[----:B--2---:R-:W-:Y:S05]  /*0070*/  BRA.U !UP0, `(.L_x_0) ;  /* 0x0000000108687547 */ /* 0x004fea000b800000 */
[----:B------:R-:W0:Y:S01]  /*0080*/  S2R R7, SR_TID.X ;  /* 0x0000000000077919 */ /* 0x000e220000002100 */
[----:B------:R-:W-:Y:S01]  /*0090*/  BSSY.RECONVERGENT B0, `(.L_x_0) ;  /* 0x0000018000007945 */ /* 0x000fe20003800200 */
[----:B------:R-:W-:Y:S01]  /*00a0*/  IMAD.MOV.U32 R6, RZ, RZ, RZ ;  /* 0x000000ffff067224 */ /* 0x000fe200078e00ff */
[----:B------:R-:W-:Y:S01]  /*00b0*/  CS2R R4, SRZ ;  /* 0x0000000000047805 */ /* 0x000fe2000001ff00 */
[----:B------:R-:W-:Y:S01]  /*00c0*/  IMAD.MOV.U32 R0, RZ, RZ, RZ ;  /* 0x000000ffff007224 */ /* 0x000fe200078e00ff */
[----:B------:R-:W1:Y:S01]  /*00d0*/  LDCU UR9, c[0x0][0x398] ;  /* 0x00007300ff0977ac */ /* 0x000e620008000800 */
[----:B------:R-:W2:Y:S01]  /*00e0*/  LDCU UR8, c[0x0][0x398] ;  /* 0x00007300ff0877ac */ /* 0x000ea20008000800 */
[----:B------:R-:W3:Y:S04]  /*00f0*/  LDCU.64 UR4, c[0x0][0x380] ;  /* 0x00007000ff0477ac */ /* 0x000ee80008000a00 */
.L_x_4:
[----:B---3--:R-:W-:-:S05]  /*0100*/  IADD3 R2, P0, PT, R6, UR4, RZ ;  /* 0x0000000406027c10 */ /* 0x008fca000ff1e0ff */
[----:B------:R-:W-:-:S05]  /*0110*/  IMAD.X R3, RZ, RZ, UR5, P0 ;  /* 0x00000005ff037e24 */ /* 0x000fca00080e06ff */
[----:B------:R-:W3:Y:S01]  /*0120*/  LDG.E.U8 R2, desc[UR6][R2.64] ;  /* 0x0000000602027981 */ /* 0x000ee2000c1e1100 */
[----:B------:R-:W-:Y:S01]  /*0130*/  BSSY.RELIABLE B1, `(.L_x_1) ;  /* 0x0000008000017945 */ /* 0x000fe20003800100 */
[----:B---3--:R-:W-:-:S13]  /*0140*/  ISETP.NE.AND P0, PT, R2, 0x20, PT ;  /* 0x000000200200780c */ /* 0x008fda0003f05270 */
[----:B------:R-:W-:Y:S05]  /*0150*/  @P0 BRA `(.L_x_2) ;  /* 0x0000000000140947 */ /* 0x000fea0003800000 */
[----:B0-----:R-:W-:-:S13]  /*0160*/  ISETP.NE.AND P0, PT, R4, R7, PT ;  /* 0x000000070400720c */ /* 0x001fda0003f05270 */
[----:B------:R-:W-:Y:S05]  /*0170*/  @!P0 BREAK.RELIABLE B1 ;  /* 0x0000000000018942 */ /* 0x000fea0003800100 */
[----:B------:R-:W-:Y:S05]  /*0180*/  @!P0 BRA `(.L_x_3) ;  /* 0x0000000000208947 */ /* 0x000fea0003800000 */
[----:B------:R-:W-:Y:S01]  /*0190*/  IADD3 R4, PT, PT, R4, 0x1, RZ ;  /* 0x0000000104047810 */ /* 0x000fe20007ffe0ff */
[----:B------:R-:W-:-:S07]  /*01a0*/  IMAD.MOV.U32 R5, RZ, RZ, R6 ;  /* 0x000000ffff057224 */ /* 0x000fce00078e0006 */
.L_x_2:
[----:B-12---:R-:W-:Y:S05]  /*01b0*/  BSYNC.RELIABLE B1 ;  /* 0x0000000000017941 */ /* 0x006fea0003800100 */
.L_x_1:
[----:B------:R-:W-:Y:S02]  /*01c0*/  VIADD R6, R6, 0x1 ;  /* 0x0000000106067836 */ /* 0x000fe40000000000 */
[----:B------:R-:W-:-:S03]  /*01d0*/  IMAD.MOV.U32 R0, RZ, RZ, R5 ;  /* 0x000000ffff007224 */ /* 0x000fc600078e0005 */
[----:B------:R-:W-:-:S13]  /*01e0*/  ISETP.NE.AND P0, PT, R6, UR8, PT ;  /* 0x0000000806007c0c */ /* 0x000fda000bf05270 */
[----:B------:R-:W-:Y:S05]  /*01f0*/  @P0 BRA `(.L_x_4) ;  /* 0xfffffffc00c00947 */ /* 0x000fea000383ffff */
[----:B------:R-:W-:-:S07]  /*0200*/  MOV R6, UR9 ;  /* 0x0000000900067c02 */ /* 0x000fce0008000f00 */
.L_x_3:
[----:B-12---:R-:W-:Y:S05]  /*0210*/  BSYNC.RECONVERGENT B0 ;  /* 0x0000000000007941 */ /* 0x006fea0003800200 */
.L_x_0:
[----:B------:R-:W1:Y:S02]  /*0220*/  LDCU UR4, c[0x0][0x39c] ;  /* 0x00007380ff0477ac */ /* 0x000e640008000800 */
[----:B-1----:R-:W-:-:S09]  /*0230*/  UISETP.GE.AND UP0, UPT, UR4, 0x1, UPT ;  /* 0x000000010400788c */ /* 0x002fd2000bf06270 */
[----:B------:R-:W-:Y:S05]  /*0240*/  BRA.U !UP0, `(.L_x_5) ;  /* 0x0000000108547547 */ /* 0x000fea000b800000 */
[C---:B------:R-:W-:Y:S01]  /*0250*/  ISETP.NE.AND P0, PT, R0.reuse, RZ, PT ;  /* 0x000000ff0000720c */ /* 0x040fe20003f05270 */
[----:B------:R-:W-:Y:S01]  /*0260*/  VIADD R0, R0, 0x1 ;  /* 0x0000000100007836 */ /* 0x000fe20000000000 */
[----:B------:R-:W1:Y:S04]  /*0270*/  LDCU UR9, c[0x0][0x39c] ;  /* 0x00007380ff0977ac */ /* 0x000e680008000800 */
[----:B------:R-:W-:Y:S01]  /*0280*/  SEL R0, R0, RZ, P0 ;  /* 0x000000ff00007207 */ /* 0x000fe20000000000 */
[----:B------:R-:W2:Y:S01]  /*0290*/  LDCU.128 UR12, c[0x0][0x380] ;  /* 0x00007000ff0c77ac */ /* 0x000ea20008000c00 */
[----:B------:R-:W-:-:S05]  /*02a0*/  UMOV UR4, URZ ;  /* 0x000000ff00047c82 */ /* 0x000fca0008000000 */
.L_x_6:
[----:B--2---:R-:W-:Y:S02]  /*02b0*/  UIADD3 UR5, UP0, UPT, UR4, UR14, URZ ;  /* 0x0000000e04057290 */ /* 0x004fe4000ff1e0ff */
[----:B0-----:R-:W-:Y:S02]  /*02c0*/  VIADD R7, R0, UR4 ;  /* 0x0000000400077c36 */ /* 0x001fe40008000000 */
[----:B------:R-:W-:-:S03]  /*02d0*/  UIADD3.X UR8, UPT, UPT, URZ, UR15, URZ, UP0, !UPT ;  /* 0x0000000fff087290 */ /* 0x000fc600087fe4ff */
[----:B------:R-:W-:Y:S01]  /*02e0*/  IADD3 R2, P0, PT, R7, UR12, RZ ;  /* 0x0000000c07027c10 */ /* 0x000fe2000ff1e0ff */
[----:B------:R-:W-:Y:S02]  /*02f0*/  IMAD.U32 R4, RZ, RZ, UR5 ;  /* 0x00000005ff047e24 */ /* 0x000fe4000f8e00ff */
[----:B------:R-:W-:Y:S02]  /*0300*/  MOV R5, UR8 ;  /* 0x0000000800057c02 */ /* 0x000fe40008000f00 */
[----:B------:R-:W-:-:S04]  /*0310*/  IMAD.X R3, RZ, RZ, UR13, P0 ;  /* 0x0000000dff037e24 */ /* 0x000fc800080e06ff */
[----:B------:R-:W2:Y:S04]  /*0320*/  LDG.E.U8 R5, desc[UR6][R4.64] ;  /* 0x0000000604057981 */ /* 0x000ea8000c1e1100 */
[----:B------:R-:W2:Y:S01]  /*0330*/  LDG.E.U8 R2, desc[UR6][R2.64] ;  /* 0x0000000602027981 */ /* 0x000ea2000c1e1100 */
[----:B------:R-:W-:Y:S01]  /*0340*/  ISETP.GE.AND P0, PT, R7, R6, PT ;  /* 0x000000060700720c */ /* 0x000fe20003f06270 */
[----:B------:R-:W-:-:S04]  /*0350*/  UIADD3 UR4, UPT, UPT, UR4, 0x1, URZ ;  /* 0x0000000104047890 */ /* 0x000fc8000fffe0ff */
[----:B-1----:R-:W-:Y:S01]  /*0360*/  UISETP.NE.AND UP0, UPT, UR4, UR9, UPT ;  /* 0x000000090400728c */ /* 0x002fe2000bf05270 */
[----:B--2---:R-:W-:-:S13]  /*0370*/  ISETP.NE.OR P0, PT, R2, R5, P0 ;  /* 0x000000050200720c */ /* 0x004fda0000705670 */
[----:B------:R-:W-:Y:S05]  /*0380*/  @P0 EXIT ;  /* 0x000000000000094d */ /* 0x000fea0003800000 */
[----:B------:R-:W-:Y:S05]  /*0390*/  BRA.U UP0, `(.L_x_6) ;  /* 0xfffffffd00c47547 */ /* 0x000fea000b83ffff */
.L_x_5:
[----:B------:R-:W1:Y:S01]  /*03a0*/  S2R R0, SR_LANEID ;  /* 0x0000000000007919 */ /* 0x000e620000000000 */
[----:B------:R-:W2:Y:S01]  /*03b0*/  LDC.64 R2, c[0x0][0x390] ;  /* 0x0000e400ff027b82 */ /* 0x000ea20000000a00 */
[----:B------:R-:W-:Y:S02]  /*03c0*/  VOTEU.ANY UR5, UPT, PT ;  /* 0x0000000000057886 */ /* 0x000fe400038e0100 */
[----:B------:R-:W-:Y:S02]  /*03d0*/  UFLO.U32 UR8, UR5 ;  /* 0x00000005000872bd */ /* 0x000fe400080e0000 */
[----:B------:R-:W2:Y:S04]  /*03e0*/  POPC R5, UR5 ;  /* 0x0000000500057d09 */ /* 0x000ea80008000000 */
[----:B-1----:R-:W-:-:S13]  /*03f0*/  ISETP.EQ.U32.AND P0, PT, R0, UR8, PT ;  /* 0x0000000800007c0c */ /* 0x002fda000bf02070 */
[----:B--2---:R-:W-:Y:S01]  /*0400*/  @P0 REDG.E.ADD.STRONG.GPU desc[UR6][R2.64], R5 ;  /* 0x000000050200098e */ /* 0x004fe2000c12e106 */
[----:B------:R-:W-:Y:S05]  /*0410*/  EXIT ;  /* 0x000000000000794d */ /* 0x000fea0003800000 */
.L_x_7:
[----:B------:R-:W-:-:S00]  /*0420*/  BRA `(.L_x_7) ;  /* 0xfffffffc00fc7947 */ /* 0x000fc0000383ffff */
[----:B------:R-:W-:-:S00]  /*0430*/  NOP ;  /* 0x0000000000007918 */ /* 0x000fc00000000000 */
        /* <DEDUP_REMOVED lines=12> */
.L_x_8:


//--------------------- .nv.shared.reserved.0     --------------------------
	.section	.nv.shared.reserved.0,"aw",@nobits
	.weak		__nv_reservedSMEM_offset_0_alias
	.size		__nv_reservedSMEM_offset_0_alias, 0, 64
	.other		__nv_reservedSMEM_offset_0_alias,@"STO_CUDA_RESERVED_SHARED STV_DEFAULT"
__nv_reservedSMEM_offset_0_alias:
	.zero		0
	.zero		64


//--------------------- .nv.constant0._Z9countWordPcS_Pjii --------------------------
	.section	.nv.constant0._Z9countWordPcS_Pjii,"a",@progbits
	.sectionflags	@""
	.align	4
.nv.constant0._Z9countWordPcS_Pjii:
	.zero		928


//--------------------- SYMBOLS --------------------------

	.type		.nv.reservedSmem.offset0,@object
	.size		.nv.reservedSmem.offset0,0x4
